//
// Generated by NVIDIA NVVM Compiler
//
// Compiler Build ID: CL-36424714
// Cuda compilation tools, release 13.0, V13.0.88
// Based on NVVM 20.0.0
//

.version 9.0
.target sm_100
.address_size 64

	// .globl	_Z14stencil_kernelPfS_j
.const .align 4 .u32 c0;
.const .align 4 .u32 c1;
.const .align 4 .u32 c2;
.const .align 4 .u32 c3;
.const .align 4 .u32 c4;
.const .align 4 .u32 c5;
.const .align 4 .u32 c6 = 1;
// _ZZ30stencil_kernel_register_tilingPfS_jE8inCurr_s has been demoted

.visible .entry _Z14stencil_kernelPfS_j(
	.param .u64 .ptr .align 1 _Z14stencil_kernelPfS_j_param_0,
	.param .u64 .ptr .align 1 _Z14stencil_kernelPfS_j_param_1,
	.param .u32 _Z14stencil_kernelPfS_j_param_2
)
{
	.reg .pred 	%p<12>;
	.reg .b32 	%r<38>;
	.reg .b32 	%f<22>;
	.reg .b64 	%rd<20>;

	ld.param.u64 	%rd1, [_Z14stencil_kernelPfS_j_param_0];
	ld.param.u64 	%rd2, [_Z14stencil_kernelPfS_j_param_1];
	ld.param.u32 	%r4, [_Z14stencil_kernelPfS_j_param_2];
	mov.u32 	%r5, %ctaid.z;
	mov.u32 	%r6, %ntid.z;
	mov.u32 	%r7, %tid.z;
	mad.lo.s32 	%r1, %r5, %r6, %r7;
	mov.u32 	%r8, %ctaid.y;
	mov.u32 	%r9, %ntid.y;
	mov.u32 	%r10, %tid.y;
	mad.lo.s32 	%r2, %r8, %r9, %r10;
	mov.u32 	%r11, %ctaid.x;
	mov.u32 	%r12, %ntid.x;
	mov.u32 	%r13, %tid.x;
	mad.lo.s32 	%r3, %r11, %r12, %r13;
	setp.eq.s32 	%p1, %r1, 0;
	add.s32 	%r14, %r4, -1;
	setp.ge.u32 	%p2, %r1, %r14;
	setp.eq.s32 	%p3, %r2, 0;
	or.pred  	%p4, %p1, %p3;
	or.pred  	%p5, %p4, %p2;
	setp.ge.u32 	%p6, %r2, %r14;
	or.pred  	%p7, %p6, %p5;
	setp.eq.s32 	%p8, %r3, 0;
	or.pred  	%p9, %p8, %p7;
	setp.ge.u32 	%p10, %r3, %r14;
	or.pred  	%p11, %p10, %p9;
	@%p11 bra 	$L__BB0_2;
	cvta.to.global.u64 	%rd3, %rd1;
	cvta.to.global.u64 	%rd4, %rd2;
	ld.const.u32 	%r15, [c0];
	cvt.rn.f32.s32 	%f1, %r15;
	mul.lo.s32 	%r16, %r4, %r1;
	mul.lo.s32 	%r17, %r16, %r4;
	mul.lo.s32 	%r18, %r4, %r2;
	add.s32 	%r19, %r18, %r3;
	add.s32 	%r20, %r19, %r17;
	mul.wide.u32 	%rd5, %r20, 4;
	add.s64 	%rd6, %rd3, %rd5;
	ld.global.f32 	%f2, [%rd6];
	ld.const.u32 	%r21, [c1];
	cvt.rn.f32.s32 	%f3, %r21;
	add.s32 	%r22, %r20, -1;
	mul.wide.u32 	%rd7, %r22, 4;
	add.s64 	%rd8, %rd3, %rd7;
	ld.global.f32 	%f4, [%rd8];
	mul.f32 	%f5, %f4, %f3;
	fma.rn.f32 	%f6, %f2, %f1, %f5;
	ld.const.u32 	%r23, [c2];
	cvt.rn.f32.s32 	%f7, %r23;
	add.s32 	%r24, %r20, 1;
	mul.wide.u32 	%rd9, %r24, 4;
	add.s64 	%rd10, %rd3, %rd9;
	ld.global.f32 	%f8, [%rd10];
	fma.rn.f32 	%f9, %f8, %f7, %f6;
	ld.const.u32 	%r25, [c3];
	cvt.rn.f32.s32 	%f10, %r25;
	sub.s32 	%r26, %r18, %r4;
	add.s32 	%r27, %r26, %r3;
	add.s32 	%r28, %r27, %r17;
	mul.wide.u32 	%rd11, %r28, 4;
	add.s64 	%rd12, %rd3, %rd11;
	ld.global.f32 	%f11, [%rd12];
	fma.rn.f32 	%f12, %f11, %f10, %f9;
	ld.const.u32 	%r29, [c4];
	cvt.rn.f32.s32 	%f13, %r29;
	shl.b32 	%r30, %r4, 1;
	add.s32 	%r31, %r28, %r30;
	mul.wide.u32 	%rd13, %r31, 4;
	add.s64 	%rd14, %rd3, %rd13;
	ld.global.f32 	%f14, [%rd14];
	fma.rn.f32 	%f15, %f14, %f13, %f12;
	ld.const.u32 	%r32, [c5];
	cvt.rn.f32.s32 	%f16, %r32;
	sub.s32 	%r33, %r16, %r4;
	mad.lo.s32 	%r34, %r33, %r4, %r19;
	mul.wide.u32 	%rd15, %r34, 4;
	add.s64 	%rd16, %rd3, %rd15;
	ld.global.f32 	%f17, [%rd16];
	fma.rn.f32 	%f18, %f17, %f16, %f15;
	ld.const.u32 	%r35, [c6];
	cvt.rn.f32.s32 	%f19, %r35;
	add.s32 	%r36, %r33, %r30;
	mad.lo.s32 	%r37, %r36, %r4, %r19;
	mul.wide.u32 	%rd17, %r37, 4;
	add.s64 	%rd18, %rd3, %rd17;
	ld.global.f32 	%f20, [%rd18];
	fma.rn.f32 	%f21, %f20, %f19, %f18;
	add.s64 	%rd19, %rd4, %rd5;
	st.global.f32 	[%rd19], %f21;
$L__BB0_2:
	ret;

}
	// .globl	_Z30stencil_kernel_register_tilingPfS_j
.visible .entry _Z30stencil_kernel_register_tilingPfS_j(
	.param .u64 .ptr .align 1 _Z30stencil_kernel_register_tilingPfS_j_param_0,
	.param .u64 .ptr .align 1 _Z30stencil_kernel_register_tilingPfS_j_param_1,
	.param .u32 _Z30stencil_kernel_register_tilingPfS_j_param_2
)
{
	.reg .pred 	%p<83>;
	.reg .b32 	%r<87>;
	.reg .b32 	%f<73>;
	.reg .b64 	%rd<25>;
	// demoted variable
	.shared .align 4 .b8 _ZZ30stencil_kernel_register_tilingPfS_jE8inCurr_s[100];
	ld.param.u64 	%rd3, [_Z30stencil_kernel_register_tilingPfS_j_param_0];
	ld.param.u64 	%rd4, [_Z30stencil_kernel_register_tilingPfS_j_param_1];
	ld.param.u32 	%r16, [_Z30stencil_kernel_register_tilingPfS_j_param_2];
	cvta.to.global.u64 	%rd1, %rd4;
	cvta.to.global.u64 	%rd2, %rd3;
	mov.u32 	%r17, %ctaid.z;
	shl.b32 	%r2, %r17, 2;
	mov.u32 	%r18, %ctaid.y;
	shl.b32 	%r19, %r18, 2;
	mov.u32 	%r3, %tid.y;
	add.s32 	%r20, %r19, %r3;
	add.s32 	%r5, %r20, -1;
	setp.eq.s32 	%p2, %r20, 0;
	mov.u32 	%r21, %ctaid.x;
	shl.b32 	%r22, %r21, 2;
	mov.u32 	%r6, %tid.x;
	add.s32 	%r23, %r6, %r22;
	add.s32 	%r7, %r23, -1;
	setp.eq.s32 	%p3, %r17, 0;
	add.s32 	%r8, %r2, -1;
	setp.ge.u32 	%p4, %r8, %r16;
	or.pred  	%p5, %p3, %p2;
	or.pred  	%p6, %p5, %p4;
	setp.ge.u32 	%p7, %r5, %r16;
	or.pred  	%p8, %p6, %p7;
	setp.lt.s32 	%p9, %r7, 0;
	or.pred  	%p10, %p9, %p8;
	setp.ge.u32 	%p11, %r7, %r16;
	or.pred  	%p12, %p11, %p10;
	@%p12 bra 	$L__BB1_2;
	mad.lo.s32 	%r24, %r16, %r8, %r5;
	mad.lo.s32 	%r25, %r24, %r16, %r7;
	mul.wide.u32 	%rd5, %r25, 4;
	add.s64 	%rd6, %rd2, %rd5;
	ld.global.f32 	%f67, [%rd6];
$L__BB1_2:
	setp.ge.u32 	%p13, %r7, %r16;
	setp.lt.s32 	%p14, %r7, 0;
	setp.eq.s32 	%p15, %r20, 0;
	max.u32 	%r26, %r2, %r5;
	setp.ge.u32 	%p16, %r26, %r16;
	or.pred  	%p17, %p16, %p15;
	or.pred  	%p18, %p14, %p17;
	mov.u32 	%r27, _ZZ30stencil_kernel_register_tilingPfS_jE8inCurr_s;
	mad.lo.s32 	%r28, %r3, 20, %r27;
	shl.b32 	%r29, %r6, 2;
	add.s32 	%r9, %r28, %r29;
	or.pred  	%p19, %p13, %p18;
	@%p19 bra 	$L__BB1_4;
	mad.lo.s32 	%r30, %r16, %r2, %r5;
	mad.lo.s32 	%r31, %r30, %r16, %r7;
	mul.wide.u32 	%rd7, %r31, 4;
	add.s64 	%rd8, %rd2, %rd7;
	ld.global.f32 	%f68, [%rd8];
	st.shared.f32 	[%r9], %f68;
$L__BB1_4:
	setp.lt.s32 	%p20, %r7, 0;
	setp.eq.s32 	%p21, %r20, 0;
	add.s32 	%r10, %r16, -1;
	add.s32 	%r32, %r3, -4;
	add.s32 	%r33, %r6, -4;
	min.u32 	%r34, %r32, %r33;
	setp.lt.u32 	%p1, %r34, -3;
	ld.const.u32 	%r35, [c0];
	cvt.rn.f32.s32 	%f5, %r35;
	ld.const.u32 	%r36, [c1];
	cvt.rn.f32.s32 	%f6, %r36;
	ld.const.u32 	%r37, [c2];
	cvt.rn.f32.s32 	%f7, %r37;
	ld.const.u32 	%r38, [c3];
	cvt.rn.f32.s32 	%f8, %r38;
	ld.const.u32 	%r39, [c4];
	cvt.rn.f32.s32 	%f9, %r39;
	ld.const.u32 	%r40, [c5];
	cvt.rn.f32.s32 	%f10, %r40;
	ld.const.u32 	%r41, [c6];
	cvt.rn.f32.s32 	%f11, %r41;
	add.s32 	%r11, %r2, 1;
	max.u32 	%r42, %r11, %r5;
	max.u32 	%r43, %r42, %r7;
	setp.ge.u32 	%p22, %r43, %r16;
	or.pred  	%p23, %p22, %p21;
	or.pred  	%p24, %p23, %p20;
	@%p24 bra 	$L__BB1_6;
	mad.lo.s32 	%r44, %r11, %r16, %r5;
	mad.lo.s32 	%r45, %r44, %r16, %r7;
	mul.wide.u32 	%rd9, %r45, 4;
	add.s64 	%rd10, %rd2, %rd9;
	ld.global.f32 	%f69, [%rd10];
$L__BB1_6:
	setp.lt.u32 	%p25, %r5, %r10;
	setp.gt.u32 	%p26, %r20, 1;
	setp.ne.s32 	%p27, %r17, 0;
	bar.sync 	0;
	setp.lt.u32 	%p28, %r2, %r10;
	and.pred  	%p29, %p27, %p28;
	and.pred  	%p30, %p26, %p29;
	and.pred  	%p31, %p30, %p25;
	setp.gt.s32 	%p32, %r7, 0;
	setp.lt.u32 	%p33, %r7, %r10;
	and.pred  	%p34, %p32, %p33;
	and.pred  	%p35, %p31, %p34;
	not.pred 	%p36, %p35;
	or.pred  	%p37, %p36, %p1;
	@%p37 bra 	$L__BB1_8;
	ld.shared.f32 	%f23, [%r9+-4];
	mul.f32 	%f24, %f23, %f6;
	fma.rn.f32 	%f25, %f68, %f5, %f24;
	ld.shared.f32 	%f26, [%r9+4];
	fma.rn.f32 	%f27, %f26, %f7, %f25;
	ld.shared.f32 	%f28, [%r9+-20];
	fma.rn.f32 	%f29, %f28, %f8, %f27;
	ld.shared.f32 	%f30, [%r9+20];
	fma.rn.f32 	%f31, %f30, %f9, %f29;
	fma.rn.f32 	%f32, %f67, %f10, %f31;
	fma.rn.f32 	%f33, %f69, %f11, %f32;
	mad.lo.s32 	%r46, %r2, %r16, %r5;
	mad.lo.s32 	%r47, %r46, %r16, %r7;
	mul.wide.u32 	%rd11, %r47, 4;
	add.s64 	%rd12, %rd1, %rd11;
	st.global.f32 	[%rd12], %f33;
$L__BB1_8:
	setp.lt.s32 	%p38, %r7, 0;
	setp.eq.s32 	%p39, %r20, 0;
	bar.sync 	0;
	st.shared.f32 	[%r9], %f69;
	add.s32 	%r12, %r2, 2;
	max.u32 	%r48, %r12, %r5;
	max.u32 	%r49, %r48, %r7;
	setp.ge.u32 	%p40, %r49, %r16;
	or.pred  	%p41, %p40, %p39;
	or.pred  	%p42, %p41, %p38;
	mov.f32 	%f70, %f69;
	@%p42 bra 	$L__BB1_10;
	mad.lo.s32 	%r50, %r12, %r16, %r5;
	mad.lo.s32 	%r51, %r50, %r16, %r7;
	mul.wide.u32 	%rd13, %r51, 4;
	add.s64 	%rd14, %rd2, %rd13;
	ld.global.f32 	%f70, [%rd14];
$L__BB1_10:
	setp.gt.u32 	%p43, %r20, 1;
	bar.sync 	0;
	setp.lt.u32 	%p44, %r42, %r10;
	and.pred  	%p45, %p44, %p43;
	setp.gt.s32 	%p46, %r7, 0;
	setp.lt.u32 	%p47, %r7, %r10;
	and.pred  	%p48, %p46, %p47;
	and.pred  	%p49, %p45, %p48;
	not.pred 	%p50, %p49;
	setp.lt.u32 	%p51, %r34, -3;
	or.pred  	%p52, %p50, %p51;
	@%p52 bra 	$L__BB1_12;
	ld.shared.f32 	%f34, [%r9+-4];
	mul.f32 	%f35, %f34, %f6;
	fma.rn.f32 	%f36, %f69, %f5, %f35;
	ld.shared.f32 	%f37, [%r9+4];
	fma.rn.f32 	%f38, %f37, %f7, %f36;
	ld.shared.f32 	%f39, [%r9+-20];
	fma.rn.f32 	%f40, %f39, %f8, %f38;
	ld.shared.f32 	%f41, [%r9+20];
	fma.rn.f32 	%f42, %f41, %f9, %f40;
	fma.rn.f32 	%f43, %f68, %f10, %f42;
	fma.rn.f32 	%f44, %f70, %f11, %f43;
	mad.lo.s32 	%r59, %r11, %r16, %r5;
	mad.lo.s32 	%r60, %r59, %r16, %r7;
	mul.wide.u32 	%rd15, %r60, 4;
	add.s64 	%rd16, %rd1, %rd15;
	st.global.f32 	[%rd16], %f44;
$L__BB1_12:
	setp.lt.s32 	%p53, %r7, 0;
	setp.eq.s32 	%p54, %r20, 0;
	bar.sync 	0;
	st.shared.f32 	[%r9], %f70;
	add.s32 	%r13, %r2, 3;
	max.u32 	%r61, %r13, %r5;
	max.u32 	%r62, %r61, %r7;
	setp.ge.u32 	%p55, %r62, %r16;
	or.pred  	%p56, %p55, %p54;
	or.pred  	%p57, %p56, %p53;
	mov.f32 	%f71, %f70;
	@%p57 bra 	$L__BB1_14;
	mad.lo.s32 	%r63, %r13, %r16, %r5;
	mad.lo.s32 	%r64, %r63, %r16, %r7;
	mul.wide.u32 	%rd17, %r64, 4;
	add.s64 	%rd18, %rd2, %rd17;
	ld.global.f32 	%f71, [%rd18];
$L__BB1_14:
	setp.gt.u32 	%p58, %r20, 1;
	bar.sync 	0;
	setp.lt.u32 	%p59, %r48, %r10;
	and.pred  	%p60, %p59, %p58;
	setp.gt.s32 	%p61, %r7, 0;
	setp.lt.u32 	%p62, %r7, %r10;
	and.pred  	%p63, %p61, %p62;
	and.pred  	%p64, %p60, %p63;
	not.pred 	%p65, %p64;
	add.s32 	%r69, %r6, -4;
	min.u32 	%r70, %r32, %r69;
	setp.lt.u32 	%p66, %r70, -3;
	or.pred  	%p67, %p65, %p66;
	@%p67 bra 	$L__BB1_16;
	ld.shared.f32 	%f45, [%r9+-4];
	mul.f32 	%f46, %f45, %f6;
	fma.rn.f32 	%f47, %f70, %f5, %f46;
	ld.shared.f32 	%f48, [%r9+4];
	fma.rn.f32 	%f49, %f48, %f7, %f47;
	ld.shared.f32 	%f50, [%r9+-20];
	fma.rn.f32 	%f51, %f50, %f8, %f49;
	ld.shared.f32 	%f52, [%r9+20];
	fma.rn.f32 	%f53, %f52, %f9, %f51;
	fma.rn.f32 	%f54, %f69, %f10, %f53;
	fma.rn.f32 	%f55, %f71, %f11, %f54;
	mad.lo.s32 	%r72, %r12, %r16, %r5;
	mad.lo.s32 	%r73, %r72, %r16, %r7;
	mul.wide.u32 	%rd19, %r73, 4;
	add.s64 	%rd20, %rd1, %rd19;
	st.global.f32 	[%rd20], %f55;
$L__BB1_16:
	setp.lt.s32 	%p68, %r7, 0;
	setp.eq.s32 	%p69, %r20, 0;
	bar.sync 	0;
	st.shared.f32 	[%r9], %f71;
	add.s32 	%r14, %r2, 4;
	max.u32 	%r74, %r14, %r5;
	max.u32 	%r75, %r74, %r7;
	setp.ge.u32 	%p70, %r75, %r16;
	or.pred  	%p71, %p70, %p69;
	or.pred  	%p72, %p71, %p68;
	mov.f32 	%f72, %f71;
	@%p72 bra 	$L__BB1_18;
	mad.lo.s32 	%r76, %r14, %r16, %r5;
	mad.lo.s32 	%r77, %r76, %r16, %r7;
	mul.wide.u32 	%rd21, %r77, 4;
	add.s64 	%rd22, %rd2, %rd21;
	ld.global.f32 	%f72, [%rd22];
$L__BB1_18:
	setp.gt.u32 	%p73, %r20, 1;
	bar.sync 	0;
	setp.lt.u32 	%p74, %r61, %r10;
	and.pred  	%p75, %p74, %p73;
	setp.gt.s32 	%p76, %r7, 0;
	setp.lt.u32 	%p77, %r7, %r10;
	and.pred  	%p78, %p76, %p77;
	and.pred  	%p79, %p75, %p78;
	not.pred 	%p80, %p79;
	mov.u32 	%r79, %tid.y;
	add.s32 	%r80, %r79, -4;
	min.u32 	%r83, %r80, %r69;
	setp.lt.u32 	%p81, %r83, -3;
	or.pred  	%p82, %p80, %p81;
	@%p82 bra 	$L__BB1_20;
	ld.shared.f32 	%f56, [%r9+-4];
	mul.f32 	%f57, %f56, %f6;
	fma.rn.f32 	%f58, %f71, %f5, %f57;
	ld.shared.f32 	%f59, [%r9+4];
	fma.rn.f32 	%f60, %f59, %f7, %f58;
	ld.shared.f32 	%f61, [%r9+-20];
	fma.rn.f32 	%f62, %f61, %f8, %f60;
	ld.shared.f32 	%f63, [%r9+20];
	fma.rn.f32 	%f64, %f63, %f9, %f62;
	fma.rn.f32 	%f65, %f70, %f10, %f64;
	fma.rn.f32 	%f66, %f72, %f11, %f65;
	mad.lo.s32 	%r85, %r13, %r16, %r5;
	mad.lo.s32 	%r86, %r85, %r16, %r7;
	mul.wide.u32 	%rd23, %r86, 4;
	add.s64 	%rd24, %rd1, %rd23;
	st.global.f32 	[%rd24], %f66;
$L__BB1_20:
	bar.sync 	0;
	st.shared.f32 	[%r9], %f72;
	ret;

}


// ===== COMPILED SASS (sm_100) =====

	.target	sm_100

	.elftype	@"ET_EXEC"


//--------------------- .note.nv.tkinfo           --------------------------
	.section	.note.nv.tkinfo,"",@"SHT_NOTE"
	.sectionflags	@"SHF_NOTE_NV_TKINFO"
	.tkinfo
        /*0018*/ 	.word	0x00000002
        /*0030*/ 	.string	""
        /*0030*/ 	.string	"ptxas"
        /*0030*/ 	.string	"Cuda compilation tools, release 13.0, V13.0.88"
        /*0030*/ 	.string	"Build cuda_13.0.r13.0/compiler.36424714_0"
        /*0030*/ 	.string	"-arch sm_100 -m 64 "



//--------------------- .note.nv.cuinfo           --------------------------
	.section	.note.nv.cuinfo,"",@"SHT_NOTE"
	.sectionflags	@"SHF_NOTE_NV_CUINFO"
        /*0018*/ 	.short	0x0002
        /*001a*/ 	.short	0x0064
        /*001c*/ 	.short	0x0082
	.zero		2


//--------------------- .nv.info                  --------------------------
	.section	.nv.info,"",@"SHT_CUDA_INFO"
	.align	4


	//----- nvinfo : EIATTR_REGCOUNT
	.align		4
        /*0000*/ 	.byte	0x04, 0x2f
        /*0002*/ 	.short	(.L_8 - .L_7)
	.align		4
.L_7:
        /*0004*/ 	.word	index@(_Z14stencil_kernelPfS_j)
        /*0008*/ 	.word	0x00000018


	//----- nvinfo : EIATTR_FRAME_SIZE
	.align		4
.L_8:
        /*000c*/ 	.byte	0x04, 0x11
        /*000e*/ 	.short	(.L_10 - .L_9)
	.align		4
.L_9:
        /*0010*/ 	.word	index@(_Z14stencil_kernelPfS_j)
        /*0014*/ 	.word	0x00000000


	//----- nvinfo : EIATTR_REGCOUNT
	.align		4
.L_10:
        /*0018*/ 	.byte	0x04, 0x2f
        /*001a*/ 	.short	(.L_12 - .L_11)
	.align		4
.L_11:
        /*001c*/ 	.word	index@(_Z30stencil_kernel_register_tilingPfS_j)
        /*0020*/ 	.word	0x0000001e


	//----- nvinfo : EIATTR_FRAME_SIZE
	.align		4
.L_12:
        /*0024*/ 	.byte	0x04, 0x11
        /*0026*/ 	.short	(.L_14 - .L_13)
	.align		4
.L_13:
        /*0028*/ 	.word	index@(_Z30stencil_kernel_register_tilingPfS_j)
        /*002c*/ 	.word	0x00000000


	//----- nvinfo : EIATTR_MIN_STACK_SIZE
	.align		4
.L_14:
        /*0030*/ 	.byte	0x04, 0x12
        /*0032*/ 	.short	(.L_16 - .L_15)
	.align		4
.L_15:
        /*0034*/ 	.word	index@(_Z30stencil_kernel_register_tilingPfS_j)
        /*0038*/ 	.word	0x00000000


	//----- nvinfo : EIATTR_MIN_STACK_SIZE
	.align		4
.L_16:
        /*003c*/ 	.byte	0x04, 0x12
        /*003e*/ 	.short	(.L_18 - .L_17)
	.align		4
.L_17:
        /*0040*/ 	.word	index@(_Z14stencil_kernelPfS_j)
        /*0044*/ 	.word	0x00000000
.L_18:


//--------------------- .nv.compat                --------------------------
	.section	.nv.compat,"",@"SHT_CUDA_COMPAT_INFO"
	.align	4
        /*0000*/ 	.byte	0x02, 0x09, 0x00, 0x00, 0x02, 0x02, 0x01, 0x00, 0x02, 0x05, 0x05, 0x00, 0x03, 0x07, 0x01, 0x01
        /*0010*/ 	.byte	0x02, 0x03, 0x00, 0x00, 0x02, 0x06, 0x01, 0x00, 0x04, 0x0b, 0x08, 0x00, 0x09, 0x00, 0x00, 0x00
        /*0020*/ 	.byte	0x00, 0x00, 0x00, 0x00


//--------------------- .nv.info._Z30stencil_kernel_register_tilingPfS_j --------------------------
	.section	.nv.info._Z30stencil_kernel_register_tilingPfS_j,"",@"SHT_CUDA_INFO"
	.sectionflags	@""
	.align	4


	//----- nvinfo : EIATTR_CUDA_API_VERSION
	.align		4
        /*0000*/ 	.byte	0x04, 0x37
        /*0002*/ 	.short	(.L_20 - .L_19)
.L_19:
        /*0004*/ 	.word	0x00000082


	//----- nvinfo : EIATTR_KPARAM_INFO
	.align		4
.L_20:
        /*0008*/ 	.byte	0x04, 0x17
        /*000a*/ 	.short	(.L_22 - .L_21)
.L_21:
        /*000c*/ 	.word	0x00000000
        /*0010*/ 	.short	0x0002
        /*0012*/ 	.short	0x0010
        /*0014*/ 	.byte	0x00, 0xf0, 0x11, 0x00


	//----- nvinfo : EIATTR_KPARAM_INFO
	.align		4
.L_22:
        /*0018*/ 	.byte	0x04, 0x17
        /*001a*/ 	.short	(.L_24 - .L_23)
.L_23:
        /*001c*/ 	.word	0x00000000
        /*0020*/ 	.short	0x0001
        /*0022*/ 	.short	0x0008
        /*0024*/ 	.byte	0x00, 0xf5, 0x21, 0x00


	//----- nvinfo : EIATTR_KPARAM_INFO
	.align		4
.L_24:
        /*0028*/ 	.byte	0x04, 0x17
        /*002a*/ 	.short	(.L_26 - .L_25)
.L_25:
        /*002c*/ 	.word	0x00000000
        /*0030*/ 	.short	0x0000
        /*0032*/ 	.short	0x0000
        /*0034*/ 	.byte	0x00, 0xf5, 0x21, 0x00


	//----- nvinfo : EIATTR_SPARSE_MMA_MASK
	.align		4
.L_26:
        /*0038*/ 	.byte	0x03, 0x50
        /*003a*/ 	.short	0x0000


	//----- nvinfo : EIATTR_MAXREG_COUNT
	.align		4
        /*003c*/ 	.byte	0x03, 0x1b
        /*003e*/ 	.short	0x00ff


	//----- nvinfo : EIATTR_NUM_BARRIERS
	.align		4
        /*0040*/ 	.byte	0x02, 0x4c
        /*0042*/ 	.byte	0x01
	.zero		1


	//----- nvinfo : EIATTR_MERCURY_ISA_VERSION
	.align		4
        /*0044*/ 	.byte	0x03, 0x5f
        /*0046*/ 	.short	0x0101


	//----- nvinfo : EIATTR_VRC_CTA_INIT_COUNT
	.align		4
        /*0048*/ 	.byte	0x02, 0x4a
	.zero		1
	.zero		1


	//----- nvinfo : EIATTR_EXIT_INSTR_OFFSETS
	.align		4
        /*004c*/ 	.byte	0x04, 0x1c
        /*004e*/ 	.short	(.L_28 - .L_27)


	//   ....[0]....
.L_27:
        /*0050*/ 	.word	0x00000cd0


	//----- nvinfo : EIATTR_CRS_STACK_SIZE
	.align		4
.L_28:
        /*0054*/ 	.byte	0x04, 0x1e
        /*0056*/ 	.short	(.L_30 - .L_29)
.L_29:
        /*0058*/ 	.word	0x00000000


	//----- nvinfo : EIATTR_CBANK_PARAM_SIZE
	.align		4
.L_30:
        /*005c*/ 	.byte	0x03, 0x19
        /*005e*/ 	.short	0x0014


	//----- nvinfo : EIATTR_PARAM_CBANK
	.align		4
        /*0060*/ 	.byte	0x04, 0x0a
        /*0062*/ 	.short	(.L_32 - .L_31)
	.align		4
.L_31:
        /*0064*/ 	.word	index@(.nv.constant0._Z30stencil_kernel_register_tilingPfS_j)
        /*0068*/ 	.short	0x0380
        /*006a*/ 	.short	0x0014


	//----- nvinfo : EIATTR_SW_WAR
	.align		4
.L_32:
        /*006c*/ 	.byte	0x04, 0x36
        /*006e*/ 	.short	(.L_34 - .L_33)
.L_33:
        /*0070*/ 	.word	0x00000008
.L_34:


//--------------------- .nv.info._Z14stencil_kernelPfS_j --------------------------
	.section	.nv.info._Z14stencil_kernelPfS_j,"",@"SHT_CUDA_INFO"
	.sectionflags	@""
	.align	4


	//----- nvinfo : EIATTR_CUDA_API_VERSION
	.align		4
        /*0000*/ 	.byte	0x04, 0x37
        /*0002*/ 	.short	(.L_36 - .L_35)
.L_35:
        /*0004*/ 	.word	0x00000082


	//----- nvinfo : EIATTR_KPARAM_INFO
	.align		4
.L_36:
        /*0008*/ 	.byte	0x04, 0x17
        /*000a*/ 	.short	(.L_38 - .L_37)
.L_37:
        /*000c*/ 	.word	0x00000000
        /*0010*/ 	.short	0x0002
        /*0012*/ 	.short	0x0010
        /*0014*/ 	.byte	0x00, 0xf0, 0x11, 0x00


	//----- nvinfo : EIATTR_KPARAM_INFO
	.align		4
.L_38:
        /*0018*/ 	.byte	0x04, 0x17
        /*001a*/ 	.short	(.L_40 - .L_39)
.L_39:
        /*001c*/ 	.word	0x00000000
        /*0020*/ 	.short	0x0001
        /*0022*/ 	.short	0x0008
        /*0024*/ 	.byte	0x00, 0xf5, 0x21, 0x00


	//----- nvinfo : EIATTR_KPARAM_INFO
	.align		4
.L_40:
        /*0028*/ 	.byte	0x04, 0x17
        /*002a*/ 	.short	(.L_42 - .L_41)
.L_41:
        /*002c*/ 	.word	0x00000000
        /*0030*/ 	.short	0x0000
        /*0032*/ 	.short	0x0000
        /*0034*/ 	.byte	0x00, 0xf5, 0x21, 0x00


	//----- nvinfo : EIATTR_SPARSE_MMA_MASK
	.align		4
.L_42:
        /*0038*/ 	.byte	0x03, 0x50
        /*003a*/ 	.short	0x0000


	//----- nvinfo : EIATTR_MAXREG_COUNT
	.align		4
        /*003c*/ 	.byte	0x03, 0x1b
        /*003e*/ 	.short	0x00ff


	//----- nvinfo : EIATTR_MERCURY_ISA_VERSION
	.align		4
        /*0040*/ 	.byte	0x03, 0x5f
        /*0042*/ 	.short	0x0101


	//----- nvinfo : EIATTR_VRC_CTA_INIT_COUNT
	.align		4
        /*0044*/ 	.byte	0x02, 0x4a
	.zero		1
	.zero		1


	//----- nvinfo : EIATTR_EXIT_INSTR_OFFSETS
	.align		4
        /*0048*/ 	.byte	0x04, 0x1c
        /*004a*/ 	.short	(.L_44 - .L_43)


	//   ....[0]....
.L_43:
        /*004c*/ 	.word	0x00000150


	//   ....[1]....
        /*0050*/ 	.word	0x00000470


	//----- nvinfo : EIATTR_CBANK_PARAM_SIZE
	.align		4
.L_44:
        /*0054*/ 	.byte	0x03, 0x19
        /*0056*/ 	.short	0x0014


	//----- nvinfo : EIATTR_PARAM_CBANK
	.align		4
        /*0058*/ 	.byte	0x04, 0x0a
        /*005a*/ 	.short	(.L_46 - .L_45)
	.align		4
.L_45:
        /*005c*/ 	.word	index@(.nv.constant0._Z14stencil_kernelPfS_j)
        /*0060*/ 	.short	0x0380
        /*0062*/ 	.short	0x0014


	//----- nvinfo : EIATTR_SW_WAR
	.align		4
.L_46:
        /*0064*/ 	.byte	0x04, 0x36
        /*0066*/ 	.short	(.L_48 - .L_47)
.L_47:
        /*0068*/ 	.word	0x00000008
.L_48:


//--------------------- .nv.callgraph             --------------------------
	.section	.nv.callgraph,"",@"SHT_CUDA_CALLGRAPH"
	.align	4
	.sectionentsize	8
	.align		4
        /*0000*/ 	.word	0x00000000
	.align		4
        /*0004*/ 	.word	0xffffffff
	.align		4
        /*0008*/ 	.word	0x00000000
	.align		4
        /*000c*/ 	.word	0xfffffffe
	.align		4
        /*0010*/ 	.word	0x00000000
	.align		4
        /*0014*/ 	.word	0xfffffffd
	.align		4
        /*0018*/ 	.word	0x00000000
	.align		4
        /*001c*/ 	.word	0xfffffffc


//--------------------- .nv.constant3             --------------------------
	.section	.nv.constant3,"a",@progbits
	.align	4
.nv.constant3:
	.type		c0,@object
	.size		c0,(c1 - c0)
c0:
	.zero		4
	.type		c1,@object
	.size		c1,(c2 - c1)
c1:
	.zero		4
	.type		c2,@object
	.size		c2,(c3 - c2)
c2:
	.zero		4
	.type		c3,@object
	.size		c3,(c4 - c3)
c3:
	.zero		4
	.type		c4,@object
	.size		c4,(c5 - c4)
c4:
	.zero		4
	.type		c5,@object
	.size		c5,(c6 - c5)
c5:
	.zero		4
	.type		c6,@object
	.size		c6,(.L_6 - c6)
c6:
        /*0018*/ 	.byte	0x01, 0x00, 0x00, 0x00
.L_6:


//--------------------- .text._Z30stencil_kernel_register_tilingPfS_j --------------------------
	.section	.text._Z30stencil_kernel_register_tilingPfS_j,"ax",@progbits
	.align	128
        .global         _Z30stencil_kernel_register_tilingPfS_j
        .type           _Z30stencil_kernel_register_tilingPfS_j,@function
        .size           _Z30stencil_kernel_register_tilingPfS_j,(.L_x_10 - _Z30stencil_kernel_register_tilingPfS_j)
        .other          _Z30stencil_kernel_register_tilingPfS_j,@"STO_CUDA_ENTRY STV_DEFAULT"
_Z30stencil_kernel_register_tilingPfS_j:
.text._Z30stencil_kernel_register_tilingPfS_j:
[----:B------:R-:W-:Y:S01]  /*0000*/  LDC R1, c[0x0][0x37c] ;  /* 0x0000df00ff017b82 */ /* 0x000fe20000000800 */
[----:B------:R-:W0:Y:S07]  /*0010*/  S2R R3, SR_CTAID.Y ;  /* 0x0000000000037919 */ /* 0x000e2e0000002600 */
[----:B------:R-:W1:Y:S01]  /*0020*/  S2UR UR7, SR_CTAID.Z ;  /* 0x00000000000779c3 */ /* 0x000e620000002700 */
[----:B------:R-:W2:Y:S01]  /*0030*/  LDCU.64 UR8, c[0x0][0x358] ;  /* 0x00006b00ff0877ac */ /* 0x000ea20008000a00 */
[----:B------:R-:W0:Y:S01]  /*0040*/  S2R R4, SR_TID.Y ;  /* 0x0000000000047919 */ /* 0x000e220000002200 */
[----:B------:R-:W3:Y:S01]  /*0050*/  LDCU.128 UR12, c[0x3][URZ] ;  /* 0x00c00000ff0c77ac */ /* 0x000ee20008000c00 */
[----:B------:R-:W4:Y:S04]  /*0060*/  S2R R7, SR_CTAID.X ;  /* 0x0000000000077919 */ /* 0x000f280000002500 */
[----:B------:R-:W2:Y:S01]  /*0070*/  LDC R5, c[0x0][0x390] ;  /* 0x0000e400ff057b82 */ /* 0x000ea20000000800 */
[----:B------:R-:W3:Y:S01]  /*0080*/  LDCU.64 UR10, c[0x3][0x10] ;  /* 0x00c00200ff0a77ac */ /* 0x000ee20008000a00 */
[----:B------:R-:W4:Y:S01]  /*0090*/  S2R R2, SR_TID.X ;  /* 0x0000000000027919 */ /* 0x000f220000002100 */
[----:B-1----:R-:W-:-:S04]  /*00a0*/  USHF.L.U32 UR4, UR7, 0x2, URZ ;  /* 0x0000000207047899 */ /* 0x002fc800080006ff */
[----:B------:R-:W-:Y:S01]  /*00b0*/  UIADD3 UR6, UPT, UPT, UR4, 0x1, URZ ;  /* 0x0000000104067890 */ /* 0x000fe2000fffe0ff */
[----:B0-----:R-:W-:-:S04]  /*00c0*/  LEA R22, R3, R4, 0x2 ;  /* 0x0000000403167211 */ /* 0x001fc800078e10ff */
[C---:B------:R-:W-:Y:S02]  /*00d0*/  IADD3 R3, PT, PT, R22.reuse, -0x1, RZ ;  /* 0xffffffff16037810 */ /* 0x040fe40007ffe0ff */
[----:B------:R-:W-:Y:S01]  /*00e0*/  ISETP.NE.AND P0, PT, R22, RZ, PT ;  /* 0x000000ff1600720c */ /* 0x000fe20003f05270 */
[----:B----4-:R-:W-:Y:S01]  /*00f0*/  IMAD R0, R7, 0x4, R2 ;  /* 0x0000000407007824 */ /* 0x010fe200078e0202 */
[----:B------:R-:W-:-:S04]  /*0100*/  VIMNMX.U32 R8, PT, PT, R3, UR4, !PT ;  /* 0x0000000403087c48 */ /* 0x000fc8000ffe0000 */
[----:B------:R-:W-:Y:S02]  /*0110*/  IADD3 R0, PT, PT, R0, -0x1, RZ ;  /* 0xffffffff00007810 */ /* 0x000fe40007ffe0ff */
[----:B--2---:R-:W-:-:S04]  /*0120*/  ISETP.GE.U32.OR P1, PT, R8, R5, !P0 ;  /* 0x000000050800720c */ /* 0x004fc80004726470 */
[----:B------:R-:W-:-:S04]  /*0130*/  ISETP.LT.OR P1, PT, R0, RZ, P1 ;  /* 0x000000ff0000720c */ /* 0x000fc80000f21670 */
[----:B------:R-:W-:-:S13]  /*0140*/  ISETP.GE.U32.OR P2, PT, R0, R5, P1 ;  /* 0x000000050000720c */ /* 0x000fda0000f46470 */
[----:B------:R-:W0:Y:S01]  /*0150*/  @!P2 LDC.64 R8, c[0x0][0x380] ;  /* 0x0000e000ff08ab82 */ /* 0x000e220000000a00 */
[----:B------:R-:W-:-:S04]  /*0160*/  @!P2 IMAD R7, R5, UR4, R3 ;  /* 0x000000040507ac24 */ /* 0x000fc8000f8e0203 */
[----:B------:R-:W-:-:S04]  /*0170*/  @!P2 IMAD R7, R7, R5, R0 ;  /* 0x000000050707a224 */ /* 0x000fc800078e0200 */
[----:B0-----:R-:W-:-:S05]  /*0180*/  @!P2 IMAD.WIDE.U32 R8, R7, 0x4, R8 ;  /* 0x000000040708a825 */ /* 0x001fca00078e0008 */
[----:B------:R0:W2:Y:S01]  /*0190*/  @!P2 LDG.E R16, desc[UR8][R8.64] ;  /* 0x000000080810a981 */ /* 0x0000a2000c1e1900 */
[----:B------:R-:W-:-:S04]  /*01a0*/  VIMNMX.U32 R23, PT, PT, R3, UR6, !PT ;  /* 0x0000000603177c48 */ /* 0x000fc8000ffe0000 */
[----:B------:R-:W-:-:S04]  /*01b0*/  VIMNMX.U32 R10, PT, PT, R0, R23, !PT ;  /* 0x00000017000a7248 */ /* 0x000fc80007fe0000 */
[----:B------:R-:W-:-:S04]  /*01c0*/  ISETP.GE.U32.OR P1, PT, R10, R5, !P0 ;  /* 0x000000050a00720c */ /* 0x000fc80004726470 */
[----:B------:R-:W-:-:S13]  /*01d0*/  ISETP.LT.OR P1, PT, R0, RZ, P1 ;  /* 0x000000ff0000720c */ /* 0x000fda0000f21670 */
[----:B------:R-:W1:Y:S01]  /*01e0*/  @!P1 LDC.64 R10, c[0x0][0x380] ;  /* 0x0000e000ff0a9b82 */ /* 0x000e620000000a00 */
[----:B------:R-:W-:-:S04]  /*01f0*/  @!P1 IMAD R7, R5, UR6, R3 ;  /* 0x0000000605079c24 */ /* 0x000fc8000f8e0203 */
[----:B------:R-:W-:Y:S01]  /*0200*/  @!P1 IMAD R7, R7, R5, R0 ;  /* 0x0000000507079224 */ /* 0x000fe200078e0200 */
[----:B------:R-:W-:-:S03]  /*0210*/  UIADD3 UR5, UPT, UPT, UR4, -0x1, URZ ;  /* 0xffffffff04057890 */ /* 0x000fc6000fffe0ff */
[----:B-1----:R-:W-:-:S05]  /*0220*/  @!P1 IMAD.WIDE.U32 R10, R7, 0x4, R10 ;  /* 0x00000004070a9825 */ /* 0x002fca00078e000a */
[----:B------:R1:W5:Y:S01]  /*0230*/  @!P1 LDG.E R6, desc[UR8][R10.64] ;  /* 0x000000080a069981 */ /* 0x000362000c1e1900 */
[----:B------:R-:W-:Y:S01]  /*0240*/  ISETP.EQ.OR P1, PT, RZ, UR7, !P0 ;  /* 0x00000007ff007c0c */ /* 0x000fe2000c722670 */
[C---:B0-----:R-:W-:Y:S01]  /*0250*/  VIADD R9, R5.reuse, 0xffffffff ;  /* 0xffffffff05097836 */ /* 0x041fe20000000000 */
[----:B------:R-:W-:Y:S01]  /*0260*/  MOV R8, 0x400 ;  /* 0x0000040000087802 */ /* 0x000fe20000000f00 */
[----:B------:R-:W0:Y:S01]  /*0270*/  S2R R13, SR_CgaCtaId ;  /* 0x00000000000d7919 */ /* 0x000e220000008800 */
[----:B------:R-:W-:Y:S02]  /*0280*/  ISETP.LE.U32.OR P1, PT, R5, UR5, P1 ;  /* 0x0000000505007c0c */ /* 0x000fe40008f23470 */
[----:B------:R-:W-:Y:S02]  /*0290*/  ISETP.LE.U32.AND P3, PT, R9, UR4, PT ;  /* 0x0000000409007c0c */ /* 0x000fe4000bf63070 */
[----:B------:R-:W-:Y:S02]  /*02a0*/  ISETP.GE.U32.OR P1, PT, R3, R5, P1 ;  /* 0x000000050300720c */ /* 0x000fe40000f26470 */
[----:B------:R-:W-:Y:S01]  /*02b0*/  ISETP.NE.AND P3, PT, RZ, UR7, !P3 ;  /* 0x00000007ff007c0c */ /* 0x000fe2000df65270 */
[----:B------:R-:W4:Y:S01]  /*02c0*/  LDCU UR7, c[0x3][0x18] ;  /* 0x00c00300ff0777ac */ /* 0x000f220008000800 */
[----:B------:R-:W-:-:S02]  /*02d0*/  ISETP.LT.OR P1, PT, R0, RZ, P1 ;  /* 0x000000ff0000720c */ /* 0x000fc40000f21670 */
[----:B------:R-:W-:Y:S02]  /*02e0*/  ISETP.GT.U32.AND P3, PT, R22, 0x1, P3 ;  /* 0x000000011600780c */ /* 0x000fe40001f64070 */
[C---:B------:R-:W-:Y:S02]  /*02f0*/  ISETP.GE.U32.OR P1, PT, R0.reuse, R5, P1 ;  /* 0x000000050000720c */ /* 0x040fe40000f26470 */
[CC--:B------:R-:W-:Y:S02]  /*0300*/  ISETP.GE.U32.AND P4, PT, R0.reuse, R9.reuse, PT ;  /* 0x000000090000720c */ /* 0x0c0fe40003f86070 */
[----:B------:R-:W-:Y:S02]  /*0310*/  ISETP.LT.U32.AND P3, PT, R3, R9, P3 ;  /* 0x000000090300720c */ /* 0x000fe40001f61070 */
[----:B------:R-:W-:Y:S01]  /*0320*/  ISETP.GT.AND P4, PT, R0, RZ, !P4 ;  /* 0x000000ff0000720c */ /* 0x000fe20006784270 */
[----:B------:R-:W-:Y:S01]  /*0330*/  BSSY.RECONVERGENT B0, `(.L_x_0) ;  /* 0x0000028000007945 */ /* 0x000fe20003800200 */
[----:B---3--:R-:W-:-:S02]  /*0340*/  I2FP.F32.S32 R9, UR12 ;  /* 0x0000000c00097c45 */ /* 0x008fc40008201400 */
[----:B------:R-:W-:Y:S02]  /*0350*/  PLOP3.LUT P3, PT, P3, P4, PT, 0x80, 0x8 ;  /* 0x000000000008781c */ /* 0x000fe40001f69070 */
[----:B-1----:R-:W-:Y:S01]  /*0360*/  I2FP.F32.S32 R10, UR14 ;  /* 0x0000000e000a7c45 */ /* 0x002fe20008201400 */
[----:B------:R-:W1:Y:S01]  /*0370*/  @!P1 LDC.64 R14, c[0x0][0x380] ;  /* 0x0000e000ff0e9b82 */ /* 0x000e620000000a00 */
[----:B------:R-:W-:Y:S01]  /*0380*/  @!P1 IMAD R7, R5, UR5, R3 ;  /* 0x0000000505079c24 */ /* 0x000fe2000f8e0203 */
[----:B------:R-:W-:-:S03]  /*0390*/  UIADD3 UR5, UPT, UPT, UR4, 0x2, URZ ;  /* 0x0000000204057890 */ /* 0x000fc6000fffe0ff */
[----:B------:R-:W-:Y:S01]  /*03a0*/  @!P1 IMAD R7, R7, R5, R0 ;  /* 0x0000000507079224 */ /* 0x000fe200078e0200 */
[----:B0-----:R-:W-:Y:S02]  /*03b0*/  LEA R11, R13, R8, 0x18 ;  /* 0x000000080d0b7211 */ /* 0x001fe400078ec0ff */
[----:B------:R-:W-:-:S03]  /*03c0*/  I2FP.F32.S32 R8, UR13 ;  /* 0x0000000d00087c45 */ /* 0x000fc60008201400 */
[----:B------:R-:W-:Y:S01]  /*03d0*/  IMAD R13, R4, 0x14, R11 ;  /* 0x00000014040d7824 */ /* 0x000fe200078e020b */
[----:B------:R-:W-:-:S03]  /*03e0*/  I2FP.F32.S32 R11, UR15 ;  /* 0x0000000f000b7c45 */ /* 0x000fc60008201400 */
[----:B------:R-:W-:Y:S02]  /*03f0*/  IMAD R13, R2, 0x4, R13 ;  /* 0x00000004020d7824 */ /* 0x000fe400078e020d */
[----:B-1----:R-:W-:Y:S01]  /*0400*/  @!P1 IMAD.WIDE.U32 R14, R7, 0x4, R14 ;  /* 0x00000004070e9825 */ /* 0x002fe200078e000e */
[----:B------:R-:W-:-:S04]  /*0410*/  IADD3 R7, PT, PT, R4, -0x4, RZ ;  /* 0xfffffffc04077810 */ /* 0x000fc80007ffe0ff */
[----:B------:R-:W-:Y:S01]  /*0420*/  VIADDMNMX.U32 R20, R2, 0xfffffffc, R7, PT ;  /* 0xfffffffc02147846 */ /* 0x000fe20003800007 */
[----:B------:R0:W5:Y:S03]  /*0430*/  @!P1 LDG.E R18, desc[UR8][R14.64] ;  /* 0x000000080e129981 */ /* 0x000166000c1e1900 */
[----:B------:R-:W-:Y:S02]  /*0440*/  ISETP.LT.U32.OR P3, PT, R20, -0x3, !P3 ;  /* 0xfffffffd1400780c */ /* 0x000fe40005f61470 */
[----:B------:R-:W-:Y:S02]  /*0450*/  I2FP.F32.S32 R12, UR10 ;  /* 0x0000000a000c7c45 */ /* 0x000fe40008201400 */
[----:B------:R-:W-:Y:S02]  /*0460*/  I2FP.F32.S32 R17, UR11 ;  /* 0x0000000b00117c45 */ /* 0x000fe40008201400 */
[----:B----4-:R-:W-:Y:S01]  /*0470*/  I2FP.F32.S32 R19, UR7 ;  /* 0x0000000700137c45 */ /* 0x010fe20008201400 */
[----:B--2---:R0:W-:Y:S01]  /*0480*/  @!P2 STS [R13], R16 ;  /* 0x000000100d00a388 */ /* 0x0041e20000000800 */
[----:B------:R-:W-:Y:S06]  /*0490*/  BAR.SYNC.DEFER_BLOCKING 0x0 ;  /* 0x0000000000007b1d */ /* 0x000fec0000010000 */
[----:B------:R-:W-:Y:S05]  /*04a0*/  @P3 BRA `(.L_x_1) ;  /* 0x0000000000403947 */ /* 0x000fea0003800000 */
[----:B0-----:R-:W0:Y:S04]  /*04b0*/  LDS R15, [R13+-0x4] ;  /* 0xfffffc000d0f7984 */ /* 0x001e280000000800 */
[----:B------:R-:W1:Y:S04]  /*04c0*/  LDS R24, [R13+0x4] ;  /* 0x000004000d187984 */ /* 0x000e680000000800 */
[----:B------:R-:W2:Y:S04]  /*04d0*/  LDS R27, [R13+-0x14] ;  /* 0xffffec000d1b7984 */ /* 0x000ea80000000800 */
[----:B------:R-:W3:Y:S01]  /*04e0*/  LDS R21, [R13+0x14] ;  /* 0x000014000d157984 */ /* 0x000ee20000000800 */
[----:B0-----:R-:W-:-:S02]  /*04f0*/  FMUL R25, R15, R8 ;  /* 0x000000080f197220 */ /* 0x001fc40000400000 */
[----:B------:R-:W0:Y:S02]  /*0500*/  LDC.64 R14, c[0x0][0x388] ;  /* 0x0000e200ff0e7b82 */ /* 0x000e240000000a00 */
[----:B------:R-:W-:-:S04]  /*0510*/  FFMA R25, R16, R9, R25 ;  /* 0x0000000910197223 */ /* 0x000fc80000000019 */
[----:B-1----:R-:W-:Y:S01]  /*0520*/  FFMA R24, R24, R10, R25 ;  /* 0x0000000a18187223 */ /* 0x002fe20000000019 */
[----:B------:R-:W-:-:S03]  /*0530*/  IMAD R25, R5, UR4, R3 ;  /* 0x0000000405197c24 */ /* 0x000fc6000f8e0203 */
[----:B--2---:R-:W-:Y:S01]  /*0540*/  FFMA R24, R27, R11, R24 ;  /* 0x0000000b1b187223 */ /* 0x004fe20000000018 */
[----:B------:R-:W-:-:S03]  /*0550*/  IMAD R25, R25, R5, R0 ;  /* 0x0000000519197224 */ /* 0x000fc600078e0200 */
[----:B---3--:R-:W-:-:S04]  /*0560*/  FFMA R21, R21, R12, R24 ;  /* 0x0000000c15157223 */ /* 0x008fc80000000018 */
[----:B-----5:R-:W-:-:S04]  /*0570*/  FFMA R21, R18, R17, R21 ;  /* 0x0000001112157223 */ /* 0x020fc80000000015 */
[----:B------:R-:W-:Y:S01]  /*0580*/  FFMA R21, R6, R19, R21 ;  /* 0x0000001306157223 */ /* 0x000fe20000000015 */
[----:B0-----:R-:W-:-:S05]  /*0590*/  IMAD.WIDE.U32 R14, R25, 0x4, R14 ;  /* 0x00000004190e7825 */ /* 0x001fca00078e000e */
[----:B------:R1:W-:Y:S02]  /*05a0*/  STG.E desc[UR8][R14.64], R21 ;  /* 0x000000150e007986 */ /* 0x0003e4000c101908 */
.L_x_1:
[----:B------:R-:W-:Y:S05]  /*05b0*/  BSYNC.RECONVERGENT B0 ;  /* 0x0000000000007941 */ /* 0x000fea0003800200 */
.L_x_0:
[----:B-1----:R-:W-:Y:S01]  /*05c0*/  VIMNMX.U32 R21, PT, PT, R3, UR5, !PT ;  /* 0x0000000503157c48 */ /* 0x002fe2000ffe0000 */
[----:B------:R-:W-:Y:S03]  /*05d0*/  BAR.SYNC.DEFER_BLOCKING 0x0 ;  /* 0x0000000000007b1d */ /* 0x000fe60000010000 */
[----:B0-----:R-:W-:-:S04]  /*05e0*/  VIMNMX.U32 R14, PT, PT, R0, R21, !PT ;  /* 0x00000015000e7248 */ /* 0x001fc80007fe0000 */
[----:B------:R-:W-:-:S04]  /*05f0*/  ISETP.GE.U32.OR P1, PT, R14, R5, !P0 ;  /* 0x000000050e00720c */ /* 0x000fc80004726470 */
[----:B------:R-:W-:-:S13]  /*0600*/  ISETP.LT.OR P1, PT, R0, RZ, P1 ;  /* 0x000000ff0000720c */ /* 0x000fda0000f21670 */
[----:B------:R-:W0:Y:S01]  /*0610*/  @!P1 LDC.64 R14, c[0x0][0x380] ;  /* 0x0000e000ff0e9b82 */ /* 0x000e220000000a00 */
[----:B-----5:R-:W-:-:S04]  /*0620*/  @!P1 IMAD R18, R5, UR5, R3 ;  /* 0x0000000505129c24 */ /* 0x020fc8000f8e0203 */
[----:B------:R-:W-:Y:S01]  /*0630*/  @!P1 IMAD R25, R18, R5, R0 ;  /* 0x0000000512199224 */ /* 0x000fe200078e0200 */
[----:B------:R-:W-:Y:S02]  /*0640*/  MOV R18, R6 ;  /* 0x0000000600127202 */ /* 0x000fe40000000f00 */
[----:B------:R-:W-:Y:S01]  /*0650*/  IADD3 R24, PT, PT, R5, -0x1, RZ ;  /* 0xffffffff05187810 */ /* 0x000fe20007ffe0ff */
[----:B0-----:R-:W-:-:S05]  /*0660*/  @!P1 IMAD.WIDE.U32 R14, R25, 0x4, R14 ;  /* 0x00000004190e9825 */ /* 0x001fca00078e000e */
[----:B------:R0:W5:Y:S01]  /*0670*/  @!P1 LDG.E R18, desc[UR8][R14.64] ;  /* 0x000000080e129981 */ /* 0x000162000c1e1900 */
[----:B------:R-:W-:Y:S01]  /*0680*/  ISETP.GT.U32.AND P1, PT, R22, 0x1, PT ;  /* 0x000000011600780c */ /* 0x000fe20003f24070 */
[----:B------:R-:W-:Y:S01]  /*0690*/  UIADD3 UR7, UPT, UPT, UR4, 0x3, URZ ;  /* 0x0000000304077890 */ /* 0x000fe2000fffe0ff */
[----:B------:R-:W-:Y:S01]  /*06a0*/  BSSY.RECONVERGENT B0, `(.L_x_2) ;  /* 0x0000017000007945 */ /* 0x000fe20003800200 */
[----:B------:R0:W-:Y:S01]  /*06b0*/  STS [R13], R6 ;  /* 0x000000060d007388 */ /* 0x0001e20000000800 */
[----:B------:R-:W-:Y:S01]  /*06c0*/  BAR.SYNC.DEFER_BLOCKING 0x0 ;  /* 0x0000000000007b1d */ /* 0x000fe20000010000 */
[----:B------:R-:W-:-:S04]  /*06d0*/  ISETP.LT.U32.AND P2, PT, R23, R24, P1 ;  /* 0x000000181700720c */ /* 0x000fc80000f41070 */
[----:B------:R-:W-:-:S04]  /*06e0*/  PLOP3.LUT P2, PT, P2, P4, PT, 0x80, 0x8 ;  /* 0x000000000008781c */ /* 0x000fc80001749070 */
[----:B------:R-:W-:-:S13]  /*06f0*/  ISETP.LT.U32.OR P2, PT, R20, -0x3, !P2 ;  /* 0xfffffffd1400780c */ /* 0x000fda0005741470 */
[----:B0-----:R-:W-:Y:S05]  /*0700*/  @P2 BRA `(.L_x_3) ;  /* 0x0000000000402947 */ /* 0x001fea0003800000 */
[----:B------:R-:W0:Y:S01]  /*0710*/  LDS R25, [R13+-0x4] ;  /* 0xfffffc000d197984 */ /* 0x000e220000000800 */
[----:B------:R-:W1:Y:S01]  /*0720*/  LDC.64 R14, c[0x0][0x388] ;  /* 0x0000e200ff0e7b82 */ /* 0x000e620000000a00 */
[----:B------:R-:W-:Y:S02]  /*0730*/  IMAD R22, R5, UR6, R3 ;  /* 0x0000000605167c24 */ /* 0x000fe4000f8e0203 */
[----:B------:R-:W2:Y:S04]  /*0740*/  LDS R20, [R13+0x4] ;  /* 0x000004000d147984 */ /* 0x000ea80000000800 */
[----:B------:R-:W3:Y:S04]  /*0750*/  LDS R27, [R13+-0x14] ;  /* 0xffffec000d1b7984 */ /* 0x000ee80000000800 */
[----:B------:R-:W4:Y:S01]  /*0760*/  LDS R23, [R13+0x14] ;  /* 0x000014000d177984 */ /* 0x000f220000000800 */
[----:B0-----:R-:W-:-:S04]  /*0770*/  FMUL R25, R25, R8 ;  /* 0x0000000819197220 */ /* 0x001fc80000400000 */
[----:B------:R-:W-:-:S04]  /*0780*/  FFMA R25, R6, R9, R25 ;  /* 0x0000000906197223 */ /* 0x000fc80000000019 */
[----:B--2---:R-:W-:Y:S01]  /*0790*/  FFMA R20, R20, R10, R25 ;  /* 0x0000000a14147223 */ /* 0x004fe20000000019 */
[----:B------:R-:W-:-:S03]  /*07a0*/  IMAD R25, R22, R5, R0 ;  /* 0x0000000516197224 */ /* 0x000fc600078e0200 */
[----:B---3--:R-:W-:Y:S01]  /*07b0*/  FFMA R20, R27, R11, R20 ;  /* 0x0000000b1b147223 */ /* 0x008fe20000000014 */
[----:B-1----:R-:W-:-:S04]  /*07c0*/  IMAD.WIDE.U32 R14, R25, 0x4, R14 ;  /* 0x00000004190e7825 */ /* 0x002fc800078e000e */
[----:B----4-:R-:W-:-:S04]  /*07d0*/  FFMA R23, R23, R12, R20 ;  /* 0x0000000c17177223 */ /* 0x010fc80000000014 */
[----:B------:R-:W-:-:S04]  /*07e0*/  FFMA R23, R16, R17, R23 ;  /* 0x0000001110177223 */ /* 0x000fc80000000017 */
[----:B-----5:R-:W-:-:S05]  /*07f0*/  FFMA R23, R18, R19, R23 ;  /* 0x0000001312177223 */ /* 0x020fca0000000017 */
[----:B------:R0:W-:Y:S02]  /*0800*/  STG.E desc[UR8][R14.64], R23 ;  /* 0x000000170e007986 */ /* 0x0001e4000c101908 */
.L_x_3:
[----:B------:R-:W-:Y:S05]  /*0810*/  BSYNC.RECONVERGENT B0 ;  /* 0x0000000000007941 */ /* 0x000fea0003800200 */
.L_x_2:
[----:B0-----:R-:W-:Y:S01]  /*0820*/  VIMNMX.U32 R23, PT, PT, R3, UR7, !PT ;  /* 0x0000000703177c48 */ /* 0x001fe2000ffe0000 */
[----:B------:R-:W-:Y:S03]  /*0830*/  BAR.SYNC.DEFER_BLOCKING 0x0 ;  /* 0x0000000000007b1d */ /* 0x000fe60000010000 */
[----:B------:R-:W-:-:S04]  /*0840*/  VIMNMX.U32 R14, PT, PT, R0, R23, !PT ;  /* 0x00000017000e7248 */ /* 0x000fc80007fe0000 */
[----:B------:R-:W-:-:S04]  /*0850*/  ISETP.GE.U32.OR P2, PT, R14, R5, !P0 ;  /* 0x000000050e00720c */ /* 0x000fc80004746470 */
[----:B------:R-:W-:-:S13]  /*0860*/  ISETP.LT.OR P2, PT, R0, RZ, P2 ;  /* 0x000000ff0000720c */ /* 0x000fda0001741670 */
[----:B------:R-:W0:Y:S01]  /*0870*/  @!P2 LDC.64 R14, c[0x0][0x380] ;  /* 0x0000e000ff0eab82 */ /* 0x000e220000000a00 */
[----:B------:R-:W-:-:S04]  /*0880*/  @!P2 IMAD R16, R5, UR7, R3 ;  /* 0x000000070510ac24 */ /* 0x000fc8000f8e0203 */
[----:B------:R-:W-:Y:S02]  /*0890*/  @!P2 IMAD R25, R16, R5, R0 ;  /* 0x000000051019a224 */ /* 0x000fe400078e0200 */
[----:B-----5:R-:W-:Y:S01]  /*08a0*/  IMAD.MOV.U32 R16, RZ, RZ, R18 ;  /* 0x000000ffff107224 */ /* 0x020fe200078e0012 */
[----:B------:R-:W-:-:S04]  /*08b0*/  IADD3 R2, PT, PT, R2, -0x4, RZ ;  /* 0xfffffffc02027810 */ /* 0x000fc80007ffe0ff */
[----:B------:R-:W-:Y:S01]  /*08c0*/  VIMNMX.U32 R7, PT, PT, R7, R2, PT ;  /* 0x0000000207077248 */ /* 0x000fe20003fe0000 */
[----:B0-----:R-:W-:-:S05]  /*08d0*/  @!P2 IMAD.WIDE.U32 R14, R25, 0x4, R14 ;  /* 0x00000004190ea825 */ /* 0x001fca00078e000e */
[----:B------:R0:W5:Y:S01]  /*08e0*/  @!P2 LDG.E R16, desc[UR8][R14.64] ;  /* 0x000000080e10a981 */ /* 0x000162000c1e1900 */
[----:B------:R-:W-:Y:S01]  /*08f0*/  ISETP.LT.U32.AND P2, PT, R21, R24, P1 ;  /* 0x000000181500720c */ /* 0x000fe20000f41070 */
[----:B------:R-:W-:Y:S02]  /*0900*/  BSSY.RECONVERGENT B0, `(.L_x_4) ;  /* 0x0000016000007945 */ /* 0x000fe40003800200 */
[----:B------:R0:W-:Y:S01]  /*0910*/  STS [R13], R18 ;  /* 0x000000120d007388 */ /* 0x0001e20000000800 */
[----:B------:R-:W-:Y:S01]  /*0920*/  BAR.SYNC.DEFER_BLOCKING 0x0 ;  /* 0x0000000000007b1d */ /* 0x000fe20000010000 */
[----:B------:R-:W-:-:S04]  /*0930*/  PLOP3.LUT P2, PT, P2, P4, PT, 0x80, 0x8 ;  /* 0x000000000008781c */ /* 0x000fc80001749070 */
[----:B------:R-:W-:-:S13]  /*0940*/  ISETP.LT.U32.OR P2, PT, R7, -0x3, !P2 ;  /* 0xfffffffd0700780c */ /* 0x000fda0005741470 */
[----:B0-----:R-:W-:Y:S05]  /*0950*/  @P2 BRA `(.L_x_5) ;  /* 0x0000000000402947 */ /* 0x001fea0003800000 */
[----:B------:R-:W0:Y:S01]  /*0960*/  LDS R7, [R13+-0x4] ;  /* 0xfffffc000d077984 */ /* 0x000e220000000800 */
[----:B------:R-:W1:Y:S03]  /*0970*/  LDC.64 R14, c[0x0][0x388] ;  /* 0x0000e200ff0e7b82 */ /* 0x000e660000000a00 */
[----:B------:R-:W2:Y:S04]  /*0980*/  LDS R20, [R13+0x4] ;  /* 0x000004000d147984 */ /* 0x000ea80000000800 */
[----:B------:R-:W3:Y:S04]  /*0990*/  LDS R21, [R13+-0x14] ;  /* 0xffffec000d157984 */ /* 0x000ee80000000800 */
[----:B------:R-:W4:Y:S01]  /*09a0*/  LDS R22, [R13+0x14] ;  /* 0x000014000d167984 */ /* 0x000f220000000800 */
[----:B0-----:R-:W-:-:S04]  /*09b0*/  FMUL R7, R7, R8 ;  /* 0x0000000807077220 */ /* 0x001fc80000400000 */
[----:B------:R-:W-:-:S04]  /*09c0*/  FFMA R7, R18, R9, R7 ;  /* 0x0000000912077223 */ /* 0x000fc80000000007 */
[----:B--2---:R-:W-:Y:S01]  /*09d0*/  FFMA R20, R20, R10, R7 ;  /* 0x0000000a14147223 */ /* 0x004fe20000000007 */
[----:B------:R-:W-:-:S03]  /*09e0*/  IMAD R7, R5, UR5, R3 ;  /* 0x0000000505077c24 */ /* 0x000fc6000f8e0203 */
[----:B---3--:R-:W-:Y:S01]  /*09f0*/  FFMA R21, R21, R11, R20 ;  /* 0x0000000b15157223 */ /* 0x008fe20000000014 */
[----:B------:R-:W-:-:S03]  /*0a00*/  IMAD R7, R7, R5, R0 ;  /* 0x0000000507077224 */ /* 0x000fc600078e0200 */
[----:B----4-:R-:W-:Y:S01]  /*0a10*/  FFMA R21, R22, R12, R21 ;  /* 0x0000000c16157223 */ /* 0x010fe20000000015 */
[----:B-1----:R-:W-:-:S04]  /*0a20*/  IMAD.WIDE.U32 R14, R7, 0x4, R14 ;  /* 0x00000004070e7825 */ /* 0x002fc800078e000e */
[----:B------:R-:W-:-:S04]  /*0a30*/  FFMA R21, R6, R17, R21 ;  /* 0x0000001106157223 */ /* 0x000fc80000000015 */
[----:B-----5:R-:W-:-:S05]  /*0a40*/  FFMA R21, R16, R19, R21 ;  /* 0x0000001310157223 */ /* 0x020fca0000000015 */
[----:B------:R0:W-:Y:S02]  /*0a50*/  STG.E desc[UR8][R14.64], R21 ;  /* 0x000000150e007986 */ /* 0x0001e4000c101908 */
.L_x_5:
[----:B------:R-:W-:Y:S05]  /*0a60*/  BSYNC.RECONVERGENT B0 ;  /* 0x0000000000007941 */ /* 0x000fea0003800200 */
.L_x_4:
[----:B------:R-:W-:Y:S01]  /*0a70*/  UIADD3 UR4, UPT, UPT, UR4, 0x4, URZ ;  /* 0x0000000404047890 */ /* 0x000fe2000fffe0ff */
[----:B------:R-:W-:Y:S05]  /*0a80*/  BAR.SYNC.DEFER_BLOCKING 0x0 ;  /* 0x0000000000007b1d */ /* 0x000fea0000010000 */
[----:B------:R-:W-:-:S04]  /*0a90*/  VIMNMX3.U32 R6, R3, UR4, R0, !PT ;  /* 0x0000000403067c0f */ /* 0x000fc8000f800000 */
[----:B------:R-:W-:-:S04]  /*0aa0*/  ISETP.GE.U32.OR P0, PT, R6, R5, !P0 ;  /* 0x000000050600720c */ /* 0x000fc80004706470 */
[----:B------:R-:W-:Y:S02]  /*0ab0*/  ISETP.LT.OR P0, PT, R0, RZ, P0 ;  /* 0x000000ff0000720c */ /* 0x000fe40000701670 */
[----:B------:R-:W-:-:S11]  /*0ac0*/  ISETP.LT.U32.AND P1, PT, R23, R24, P1 ;  /* 0x000000181700720c */ /* 0x000fd60000f21070 */
[----:B------:R-:W1:Y:S01]  /*0ad0*/  @!P0 LDC.64 R6, c[0x0][0x380] ;  /* 0x0000e000ff068b82 */ /* 0x000e620000000a00 */
[----:B------:R-:W-:Y:S01]  /*0ae0*/  VIADDMNMX.U32 R2, R4, 0xfffffffc, R2, PT ;  /* 0xfffffffc04027846 */ /* 0x000fe20003800002 */
[----:B0-----:R-:W-:Y:S01]  /*0af0*/  @!P0 IMAD R14, R5, UR4, R3 ;  /* 0x00000004050e8c24 */ /* 0x001fe2000f8e0203 */
[----:B------:R-:W-:-:S03]  /*0b00*/  PLOP3.LUT P1, PT, P1, P4, PT, 0x80, 0x8 ;  /* 0x000000000008781c */ /* 0x000fc60000f29070 */
[----:B------:R-:W-:Y:S01]  /*0b10*/  @!P0 IMAD R15, R14, R5, R0 ;  /* 0x000000050e0f8224 */ /* 0x000fe200078e0200 */
[----:B------:R-:W-:Y:S02]  /*0b20*/  ISETP.LT.U32.OR P1, PT, R2, -0x3, !P1 ;  /* 0xfffffffd0200780c */ /* 0x000fe40004f21470 */
[----:B-----5:R-:W-:Y:S01]  /*0b30*/  MOV R14, R16 ;  /* 0x00000010000e7202 */ /* 0x020fe20000000f00 */
[----:B------:R0:W-:Y:S01]  /*0b40*/  STS [R13], R16 ;  /* 0x000000100d007388 */ /* 0x0001e20000000800 */
[----:B------:R-:W-:Y:S01]  /*0b50*/  BSSY.RECONVERGENT B0, `(.L_x_6) ;  /* 0x0000015000007945 */ /* 0x000fe20003800200 */
[----:B-1----:R-:W-:-:S05]  /*0b60*/  @!P0 IMAD.WIDE.U32 R6, R15, 0x4, R6 ;  /* 0x000000040f068825 */ /* 0x002fca00078e0006 */
[----:B------:R0:W5:Y:S01]  /*0b70*/  @!P0 LDG.E R14, desc[UR8][R6.64] ;  /* 0x00000008060e8981 */ /* 0x000162000c1e1900 */
[----:B------:R-:W-:Y:S06]  /*0b80*/  BAR.SYNC.DEFER_BLOCKING 0x0 ;  /* 0x0000000000007b1d */ /* 0x000fec0000010000 */
[----:B------:R-:W-:Y:S05]  /*0b90*/  @P1 BRA `(.L_x_7) ;  /* 0x0000000000401947 */ /* 0x000fea0003800000 */
[----:B------:R-:W1:Y:S01]  /*0ba0*/  LDS R15, [R13+-0x4] ;  /* 0xfffffc000d0f7984 */ /* 0x000e620000000800 */
[----:B0-----:R-:W0:Y:S01]  /*0bb0*/  LDC.64 R6, c[0x0][0x388] ;  /* 0x0000e200ff067b82 */ /* 0x001e220000000a00 */
[----:B------:R-:W-:Y:S02]  /*0bc0*/  IMAD R3, R5, UR7, R3 ;  /* 0x0000000705037c24 */ /* 0x000fe4000f8e0203 */
[----:B------:R-:W2:Y:S02]  /*0bd0*/  LDS R2, [R13+0x4] ;  /* 0x000004000d027984 */ /* 0x000ea40000000800 */
[----:B------:R-:W-:Y:S02]  /*0be0*/  IMAD R3, R3, R5, R0 ;  /* 0x0000000503037224 */ /* 0x000fe400078e0200 */
[----:B------:R-:W3:Y:S04]  /*0bf0*/  LDS R21, [R13+-0x14] ;  /* 0xffffec000d157984 */ /* 0x000ee80000000800 */
[----:B------:R-:W4:Y:S01]  /*0c00*/  LDS R4, [R13+0x14] ;  /* 0x000014000d047984 */ /* 0x000f220000000800 */
[----:B0-----:R-:W-:-:S04]  /*0c10*/  IMAD.WIDE.U32 R6, R3, 0x4, R6 ;  /* 0x0000000403067825 */ /* 0x001fc800078e0006 */
[----:B-1----:R-:W-:-:S04]  /*0c20*/  FMUL R15, R15, R8 ;  /* 0x000000080f0f7220 */ /* 0x002fc80000400000 */
[----:B------:R-:W-:-:S04]  /*0c30*/  FFMA R15, R16, R9, R15 ;  /* 0x00000009100f7223 */ /* 0x000fc8000000000f */
[----:B--2---:R-:W-:-:S04]  /*0c40*/  FFMA R2, R2, R10, R15 ;  /* 0x0000000a02027223 */ /* 0x004fc8000000000f */
[----:B---3--:R-:W-:-:S04]  /*0c50*/  FFMA R21, R21, R11, R2 ;  /* 0x0000000b15157223 */ /* 0x008fc80000000002 */
[----:B----4-:R-:W-:-:S04]  /*0c60*/  FFMA R21, R4, R12, R21 ;  /* 0x0000000c04157223 */ /* 0x010fc80000000015 */
[----:B------:R-:W-:-:S04]  /*0c70*/  FFMA R21, R18, R17, R21 ;  /* 0x0000001112157223 */ /* 0x000fc80000000015 */
[----:B-----5:R-:W-:-:S05]  /*0c80*/  FFMA R21, R14, R19, R21 ;  /* 0x000000130e157223 */ /* 0x020fca0000000015 */
[----:B------:R1:W-:Y:S02]  /*0c90*/  STG.E desc[UR8][R6.64], R21 ;  /* 0x0000001506007986 */ /* 0x0003e4000c101908 */
.L_x_7:
[----:B------:R-:W-:Y:S05]  /*0ca0*/  BSYNC.RECONVERGENT B0 ;  /* 0x0000000000007941 */ /* 0x000fea0003800200 */
.L_x_6:
[----:B------:R-:W-:Y:S06]  /*0cb0*/  BAR.SYNC.DEFER_BLOCKING 0x0 ;  /* 0x0000000000007b1d */ /* 0x000fec0000010000 */
[----:B-----5:R-:W-:Y:S01]  /*0cc0*/  STS [R13], R14 ;  /* 0x0000000e0d007388 */ /* 0x020fe20000000800 */
[----:B------:R-:W-:Y:S05]  /*0cd0*/  EXIT ;  /* 0x000000000000794d */ /* 0x000fea0003800000 */
.L_x_8:
[----:B------:R-:W-:-:S00]  /*0ce0*/  BRA `(.L_x_8) ;  /* 0xfffffffc00fc7947 */ /* 0x000fc0000383ffff */
[----:B------:R-:W-:-:S00]  /*0cf0*/  NOP ;  /* 0x0000000000007918 */ /* 0x000fc00000000000 */
        /* <DEDUP_REMOVED lines=8> */
.L_x_10:


//--------------------- .text._Z14stencil_kernelPfS_j --------------------------
	.section	.text._Z14stencil_kernelPfS_j,"ax",@progbits
	.align	128
        .global         _Z14stencil_kernelPfS_j
        .type           _Z14stencil_kernelPfS_j,@function
        .size           _Z14stencil_kernelPfS_j,(.L_x_11 - _Z14stencil_kernelPfS_j)
        .other          _Z14stencil_kernelPfS_j,@"STO_CUDA_ENTRY STV_DEFAULT"
_Z14stencil_kernelPfS_j:
.text._Z14stencil_kernelPfS_j:
[----:B------:R-:W-:Y:S01]  /*0000*/  LDC R1, c[0x0][0x37c] ;  /* 0x0000df00ff017b82 */ /* 0x000fe20000000800 */
[----:B------:R-:W0:Y:S07]  /*0010*/  S2R R2, SR_TID.Y ;  /* 0x0000000000027919 */ /* 0x000e2e0000002200 */
[----:B------:R-:W1:Y:S01]  /*0020*/  LDC R5, c[0x0][0x368] ;  /* 0x0000da00ff057b82 */ /* 0x000e620000000800 */
[----:B------:R-:W1:Y:S01]  /*0030*/  S2R R0, SR_TID.Z ;  /* 0x0000000000007919 */ /* 0x000e620000002300 */
[----:B------:R-:W2:Y:S06]  /*0040*/  S2R R6, SR_TID.X ;  /* 0x0000000000067919 */ /* 0x000eac0000002100 */
[----:B------:R-:W0:Y:S08]  /*0050*/  S2UR UR5, SR_CTAID.Y ;  /* 0x00000000000579c3 */ /* 0x000e300000002600 */
[----:B------:R-:W0:Y:S08]  /*0060*/  LDC R9, c[0x0][0x364] ;  /* 0x0000d900ff097b82 */ /* 0x000e300000000800 */
[----:B------:R-:W1:Y:S08]  /*0070*/  S2UR UR4, SR_CTAID.Z ;  /* 0x00000000000479c3 */ /* 0x000e700000002700 */
[----:B------:R-:W3:Y:S08]  /*0080*/  LDC R4, c[0x0][0x390] ;  /* 0x0000e400ff047b82 */ /* 0x000ef00000000800 */
[----:B------:R-:W2:Y:S01]  /*0090*/  S2UR UR6, SR_CTAID.X ;  /* 0x00000000000679c3 */ /* 0x000ea20000002500 */
[----:B0-----:R-:W-:-:S05]  /*00a0*/  IMAD R9, R9, UR5, R2 ;  /* 0x0000000509097c24 */ /* 0x001fca000f8e0202 */
[----:B------:R-:W-:Y:S02]  /*00b0*/  ISETP.NE.AND P0, PT, R9, RZ, PT ;  /* 0x000000ff0900720c */ /* 0x000fe40003f05270 */
[----:B------:R-:W2:Y:S01]  /*00c0*/  LDC R3, c[0x0][0x360] ;  /* 0x0000d800ff037b82 */ /* 0x000ea20000000800 */
[----:B-1----:R-:W-:-:S05]  /*00d0*/  IMAD R5, R5, UR4, R0 ;  /* 0x0000000405057c24 */ /* 0x002fca000f8e0200 */
[----:B------:R-:W-:Y:S02]  /*00e0*/  ISETP.EQ.OR P0, PT, R5, RZ, !P0 ;  /* 0x000000ff0500720c */ /* 0x000fe40004702670 */
[----:B---3--:R-:W-:-:S04]  /*00f0*/  IADD3 R2, PT, PT, R4, -0x1, RZ ;  /* 0xffffffff04027810 */ /* 0x008fc80007ffe0ff */
[----:B------:R-:W-:-:S04]  /*0100*/  ISETP.GE.U32.OR P0, PT, R5, R2, P0 ;  /* 0x000000020500720c */ /* 0x000fc80000706470 */
[----:B------:R-:W-:Y:S01]  /*0110*/  ISETP.GE.U32.OR P0, PT, R9, R2, P0 ;  /* 0x000000020900720c */ /* 0x000fe20000706470 */
[----:B--2---:R-:W-:-:S05]  /*0120*/  IMAD R0, R3, UR6, R6 ;  /* 0x0000000603007c24 */ /* 0x004fca000f8e0206 */
[----:B------:R-:W-:-:S04]  /*0130*/  ISETP.EQ.OR P0, PT, R0, RZ, P0 ;  /* 0x000000ff0000720c */ /* 0x000fc80000702670 */
[----:B------:R-:W-:-:S13]  /*0140*/  ISETP.GE.U32.OR P0, PT, R0, R2, P0 ;  /* 0x000000020000720c */ /* 0x000fda0000706470 */
[----:B------:R-:W-:Y:S05]  /*0150*/  @P0 EXIT ;  /* 0x000000000000094d */ /* 0x000fea0003800000 */
[----:B------:R-:W0:Y:S01]  /*0160*/  LDC.64 R2, c[0x0][0x380] ;  /* 0x0000e000ff027b82 */ /* 0x000e220000000a00 */
[-C--:B------:R-:W-:Y:S01]  /*0170*/  IMAD R17, R5, R4.reuse, RZ ;  /* 0x0000000405117224 */ /* 0x080fe200078e02ff */
[----:B------:R-:W1:Y:S01]  /*0180*/  LDCU.64 UR4, c[0x0][0x358] ;  /* 0x00006b00ff0477ac */ /* 0x000e620008000a00 */
[CC--:B------:R-:W-:Y:S02]  /*0190*/  IMAD R7, R9.reuse, R4.reuse, R0 ;  /* 0x0000000409077224 */ /* 0x0c0fe400078e0200 */
[-C--:B------:R-:W-:Y:S01]  /*01a0*/  IMAD R9, R9, R4.reuse, -R4 ;  /* 0x0000000409097224 */ /* 0x080fe200078e0a04 */
[----:B------:R-:W2:Y:S01]  /*01b0*/  LDCU.128 UR8, c[0x3][URZ] ;  /* 0x00c00000ff0877ac */ /* 0x000ea20008000c00 */
[----:B------:R-:W-:-:S03]  /*01c0*/  IMAD R5, R17, R4, R7 ;  /* 0x0000000411057224 */ /* 0x000fc600078e0207 */
[----:B------:R-:W-:Y:S01]  /*01d0*/  IADD3 R9, PT, PT, R0, R9, RZ ;  /* 0x0000000900097210 */ /* 0x000fe20007ffe0ff */
[----:B------:R-:W3:Y:S01]  /*01e0*/  LDCU.64 UR6, c[0x3][0x10] ;  /* 0x00c00200ff0677ac */ /* 0x000ee20008000a00 */
[C---:B------:R-:W-:Y:S02]  /*01f0*/  IADD3 R13, PT, PT, R5.reuse, -0x1, RZ ;  /* 0xffffffff050d7810 */ /* 0x040fe40007ffe0ff */
[----:B------:R-:W-:Y:S01]  /*0200*/  IADD3 R15, PT, PT, R5, 0x1, RZ ;  /* 0x00000001050f7810 */ /* 0x000fe20007ffe0ff */
[----:B------:R-:W-:Y:S02]  /*0210*/  IMAD R9, R17, R4, R9 ;  /* 0x0000000411097224 */ /* 0x000fe400078e0209 */
[----:B0-----:R-:W-:-:S04]  /*0220*/  IMAD.WIDE.U32 R12, R13, 0x4, R2 ;  /* 0x000000040d0c7825 */ /* 0x001fc800078e0002 */
[--C-:B------:R-:W-:Y:S01]  /*0230*/  IMAD.WIDE.U32 R10, R5, 0x4, R2.reuse ;  /* 0x00000004050a7825 */ /* 0x100fe200078e0002 */
[----:B-1----:R0:W4:Y:S01]  /*0240*/  LDG.E R0, desc[UR4][R12.64] ;  /* 0x000000040c007981 */ /* 0x002122000c1e1900 */
[----:B------:R-:W-:Y:S02]  /*0250*/  IADD3 R21, PT, PT, R17, -R4, RZ ;  /* 0x8000000411157210 */ /* 0x000fe40007ffe0ff */
[--C-:B------:R-:W-:Y:S01]  /*0260*/  IMAD.WIDE.U32 R14, R15, 0x4, R2.reuse ;  /* 0x000000040f0e7825 */ /* 0x100fe200078e0002 */
[----:B------:R1:W5:Y:S01]  /*0270*/  LDG.E R6, desc[UR4][R10.64] ;  /* 0x000000040a067981 */ /* 0x000362000c1e1900 */
[C---:B------:R-:W-:Y:S02]  /*0280*/  LEA R19, R4.reuse, R9, 0x1 ;  /* 0x0000000904137211 */ /* 0x040fe400078e08ff */
[----:B------:R-:W-:Y:S01]  /*0290*/  IMAD.WIDE.U32 R16, R9, 0x4, R2 ;  /* 0x0000000409107825 */ /* 0x000fe200078e0002 */
[----:B------:R2:W3:Y:S01]  /*02a0*/  LDG.E R8, desc[UR4][R14.64] ;  /* 0x000000040e087981 */ /* 0x0004e2000c1e1900 */
[----:B------:R-:W-:-:S02]  /*02b0*/  LEA R20, R4, R21, 0x1 ;  /* 0x0000001504147211 */ /* 0x000fc400078e08ff */
[----:B------:R-:W-:Y:S01]  /*02c0*/  IMAD R21, R21, R4, R7 ;  /* 0x0000000415157224 */ /* 0x000fe200078e0207 */
[----:B------:R-:W3:Y:S01]  /*02d0*/  LDG.E R9, desc[UR4][R16.64] ;  /* 0x0000000410097981 */ /* 0x000ee2000c1e1900 */
[----:B------:R-:W-:-:S04]  /*02e0*/  IMAD.WIDE.U32 R18, R19, 0x4, R2 ;  /* 0x0000000413127825 */ /* 0x000fc800078e0002 */
[----:B------:R-:W-:Y:S02]  /*02f0*/  IMAD R7, R20, R4, R7 ;  /* 0x0000000414077224 */ /* 0x000fe400078e0207 */
[--C-:B0-----:R-:W-:Y:S01]  /*0300*/  IMAD.WIDE.U32 R12, R21, 0x4, R2.reuse ;  /* 0x00000004150c7825 */ /* 0x101fe200078e0002 */
[----:B------:R-:W3:Y:S03]  /*0310*/  LDG.E R18, desc[UR4][R18.64] ;  /* 0x0000000412127981 */ /* 0x000ee6000c1e1900 */
[----:B-1----:R-:W-:Y:S02]  /*0320*/  IMAD.WIDE.U32 R10, R7, 0x4, R2 ;  /* 0x00000004070a7825 */ /* 0x002fe400078e0002 */
[----:B------:R0:W3:Y:S01]  /*0330*/  LDG.E R12, desc[UR4][R12.64] ;  /* 0x000000040c0c7981 */ /* 0x0000e2000c1e1900 */
[----:B--2---:R-:W-:Y:S01]  /*0340*/  I2FP.F32.S32 R15, UR9 ;  /* 0x00000009000f7c45 */ /* 0x004fe20008201400 */
[----:B------:R-:W1:Y:S02]  /*0350*/  LDC.64 R2, c[0x0][0x388] ;  /* 0x0000e200ff027b82 */ /* 0x000e640000000a00 */
[----:B------:R-:W2:Y:S01]  /*0360*/  LDG.E R10, desc[UR4][R10.64] ;  /* 0x000000040a0a7981 */ /* 0x000ea2000c1e1900 */
[----:B------:R-:W-:Y:S01]  /*0370*/  I2FP.F32.S32 R7, UR8 ;  /* 0x0000000800077c45 */ /* 0x000fe20008201400 */
[----:B------:R-:W3:Y:S01]  /*0380*/  LDCU UR8, c[0x3][0x18] ;  /* 0x00c00300ff0877ac */ /* 0x000ee20008000800 */
[----:B------:R-:W-:-:S02]  /*0390*/  I2FP.F32.S32 R4, UR10 ;  /* 0x0000000a00047c45 */ /* 0x000fc40008201400 */
[----:B0-----:R-:W-:Y:S01]  /*03a0*/  I2FP.F32.S32 R13, UR11 ;  /* 0x0000000b000d7c45 */ /* 0x001fe20008201400 */
[----:B-1----:R-:W-:-:S04]  /*03b0*/  IMAD.WIDE.U32 R2, R5, 0x4, R2 ;  /* 0x0000000405027825 */ /* 0x002fc800078e0002 */
[----:B----4-:R-:W-:-:S04]  /*03c0*/  FMUL R0, R15, R0 ;  /* 0x000000000f007220 */ /* 0x010fc80000400000 */
[----:B-----5:R-:W-:-:S04]  /*03d0*/  FFMA R7, R7, R6, R0 ;  /* 0x0000000607077223 */ /* 0x020fc80000000000 */
[----:B---3--:R-:W-:Y:S01]  /*03e0*/  FFMA R4, R4, R8, R7 ;  /* 0x0000000804047223 */ /* 0x008fe20000000007 */
[----:B------:R-:W-:-:S03]  /*03f0*/  I2FP.F32.S32 R7, UR6 ;  /* 0x0000000600077c45 */ /* 0x000fc60008201400 */
[----:B------:R-:W-:Y:S01]  /*0400*/  FFMA R4, R13, R9, R4 ;  /* 0x000000090d047223 */ /* 0x000fe20000000004 */
[----:B------:R-:W-:-:S03]  /*0410*/  I2FP.F32.S32 R9, UR7 ;  /* 0x0000000700097c45 */ /* 0x000fc60008201400 */
[----:B------:R-:W-:Y:S01]  /*0420*/  FFMA R4, R7, R18, R4 ;  /* 0x0000001207047223 */ /* 0x000fe20000000004 */
[----:B------:R-:W-:-:S03]  /*0430*/  I2FP.F32.S32 R7, UR8 ;  /* 0x0000000800077c45 */ /* 0x000fc60008201400 */
[----:B------:R-:W-:-:S04]  /*0440*/  FFMA R4, R9, R12, R4 ;  /* 0x0000000c09047223 */ /* 0x000fc80000000004 */
[----:B--2---:R-:W-:-:S05]  /*0450*/  FFMA R7, R7, R10, R4 ;  /* 0x0000000a07077223 */ /* 0x004fca0000000004 */
[----:B------:R-:W-:Y:S01]  /*0460*/  STG.E desc[UR4][R2.64], R7 ;  /* 0x0000000702007986 */ /* 0x000fe2000c101904 */
[----:B------:R-:W-:Y:S05]  /*0470*/  EXIT ;  /* 0x000000000000794d */ /* 0x000fea0003800000 */
.L_x_9:
        /* <DEDUP_REMOVED lines=16> */
.L_x_11:


//--------------------- .nv.shared._Z30stencil_kernel_register_tilingPfS_j --------------------------
	.section	.nv.shared._Z30stencil_kernel_register_tilingPfS_j,"aw",@nobits
	.sectionflags	@""
	.align	4
.nv.shared._Z30stencil_kernel_register_tilingPfS_j:
	.zero		1124


//--------------------- .nv.shared.reserved.0     --------------------------
	.section	.nv.shared.reserved.0,"aw",@nobits
	.weak		__nv_reservedSMEM_offset_0_alias
	.size		__nv_reservedSMEM_offset_0_alias, 0, 64
	.other		__nv_reservedSMEM_offset_0_alias,@"STO_CUDA_RESERVED_SHARED STV_DEFAULT"
__nv_reservedSMEM_offset_0_alias:
	.zero		0
	.zero		64


//--------------------- .nv.constant0._Z30stencil_kernel_register_tilingPfS_j --------------------------
	.section	.nv.constant0._Z30stencil_kernel_register_tilingPfS_j,"a",@progbits
	.sectionflags	@""
	.align	4
.nv.constant0._Z30stencil_kernel_register_tilingPfS_j:
	.zero		916


//--------------------- .nv.constant0._Z14stencil_kernelPfS_j --------------------------
	.section	.nv.constant0._Z14stencil_kernelPfS_j,"a",@progbits
	.sectionflags	@""
	.align	4
.nv.constant0._Z14stencil_kernelPfS_j:
	.zero		916


//--------------------- SYMBOLS --------------------------

	.type		.nv.reservedSmem.offset0,@object
	.size		.nv.reservedSmem.offset0,0x4
	.type		.nv.reservedSmem.cap,@object
	.size		.nv.reservedSmem.cap,0x4
